//
// Generated by NVIDIA NVVM Compiler
//
// Compiler Build ID: CL-36424714
// Cuda compilation tools, release 13.0, V13.0.88
// Based on NVVM 20.0.0
//

.version 9.0
.target sm_100
.address_size 64

	// .globl	_Z11move_kernelPKiPiiiiiiii
.global .align 4 .b8 DX[16] = {0, 0, 0, 0, 0, 0, 0, 0, 1, 0, 0, 0, 255, 255, 255, 255};
.global .align 4 .b8 DY[16] = {255, 255, 255, 255, 1};

.visible .entry _Z11move_kernelPKiPiiiiiiii(
	.param .u64 .ptr .align 1 _Z11move_kernelPKiPiiiiiiii_param_0,
	.param .u64 .ptr .align 1 _Z11move_kernelPKiPiiiiiiii_param_1,
	.param .u32 _Z11move_kernelPKiPiiiiiiii_param_2,
	.param .u32 _Z11move_kernelPKiPiiiiiiii_param_3,
	.param .u32 _Z11move_kernelPKiPiiiiiiii_param_4,
	.param .u32 _Z11move_kernelPKiPiiiiiiii_param_5,
	.param .u32 _Z11move_kernelPKiPiiiiiiii_param_6,
	.param .u32 _Z11move_kernelPKiPiiiiiiii_param_7,
	.param .u32 _Z11move_kernelPKiPiiiiiiii_param_8
)
{
	.reg .pred 	%p<27>;
	.reg .b32 	%r<43>;
	.reg .b64 	%rd<29>;

	ld.param.u64 	%rd10, [_Z11move_kernelPKiPiiiiiiii_param_0];
	ld.param.u64 	%rd11, [_Z11move_kernelPKiPiiiiiiii_param_1];
	ld.param.u32 	%r11, [_Z11move_kernelPKiPiiiiiiii_param_2];
	ld.param.u32 	%r14, [_Z11move_kernelPKiPiiiiiiii_param_3];
	ld.param.u32 	%r13, [_Z11move_kernelPKiPiiiiiiii_param_8];
	cvta.to.global.u64 	%rd1, %rd10;
	cvta.to.global.u64 	%rd2, %rd11;
	mov.u32 	%r15, %tid.x;
	mov.u32 	%r16, %ntid.x;
	mov.u32 	%r17, %ctaid.x;
	mad.lo.s32 	%r1, %r16, %r17, %r15;
	mov.u32 	%r18, %tid.y;
	mov.u32 	%r19, %ntid.y;
	mov.u32 	%r20, %ctaid.y;
	mad.lo.s32 	%r21, %r19, %r20, %r18;
	mul.lo.s32 	%r3, %r14, %r1;
	add.s32 	%r4, %r3, %r21;
	setp.ge.s32 	%p1, %r1, %r11;
	setp.ge.s32 	%p2, %r21, %r14;
	or.pred  	%p3, %p1, %p2;
	@%p3 bra 	$L__BB0_18;
	mul.wide.s32 	%rd12, %r4, 4;
	add.s64 	%rd3, %rd2, %rd12;
	ld.global.u32 	%r5, [%rd3];
	mul.lo.s32 	%r22, %r14, %r11;
	setp.gt.s32 	%p4, %r5, %r22;
	setp.lt.s32 	%p5, %r5, %r13;
	or.pred  	%p6, %p4, %p5;
	@%p6 bra 	$L__BB0_18;
	setp.lt.s32 	%p7, %r1, 0;
	add.s32 	%r23, %r21, -1;
	setp.ge.u32 	%p8, %r23, %r14;
	or.pred  	%p9, %p7, %p8;
	@%p9 bra 	$L__BB0_6;
	cvt.s64.s32 	%rd13, %r3;
	cvt.u64.u32 	%rd14, %r21;
	add.s64 	%rd4, %rd13, %rd14;
	shl.b64 	%rd15, %rd4, 2;
	add.s64 	%rd16, %rd1, %rd15;
	ld.global.u32 	%r24, [%rd16+-4];
	setp.ne.s32 	%p10, %r24, 0;
	@%p10 bra 	$L__BB0_6;
	add.s64 	%rd5, %rd2, %rd15;
	ld.global.u32 	%r25, [%rd5+-4];
	add.s32 	%r6, %r5, 1;
	setp.le.s32 	%p11, %r25, %r6;
	@%p11 bra 	$L__BB0_6;
	atom.global.min.s32 	%r26, [%rd5+-4], %r6;
$L__BB0_6:
	setp.lt.s32 	%p12, %r1, 0;
	add.s32 	%r27, %r21, 1;
	setp.ge.u32 	%p13, %r27, %r14;
	or.pred  	%p14, %p12, %p13;
	@%p14 bra 	$L__BB0_10;
	cvt.s64.s32 	%rd18, %r3;
	cvt.u64.u32 	%rd19, %r21;
	add.s64 	%rd6, %rd18, %rd19;
	shl.b64 	%rd20, %rd6, 2;
	add.s64 	%rd21, %rd1, %rd20;
	ld.global.u32 	%r28, [%rd21+4];
	setp.ne.s32 	%p15, %r28, 0;
	@%p15 bra 	$L__BB0_10;
	add.s64 	%rd7, %rd2, %rd20;
	ld.global.u32 	%r29, [%rd7+4];
	add.s32 	%r7, %r5, 1;
	setp.le.s32 	%p16, %r29, %r7;
	@%p16 bra 	$L__BB0_10;
	atom.global.min.s32 	%r30, [%rd7+4], %r7;
$L__BB0_10:
	add.s32 	%r31, %r1, 1;
	setp.lt.s32 	%p17, %r1, -1;
	setp.ge.s32 	%p18, %r31, %r11;
	or.pred  	%p19, %p18, %p17;
	@%p19 bra 	$L__BB0_14;
	add.s32 	%r32, %r4, %r14;
	mul.wide.s32 	%rd23, %r32, 4;
	add.s64 	%rd24, %rd1, %rd23;
	ld.global.u32 	%r33, [%rd24];
	setp.ne.s32 	%p20, %r33, 0;
	@%p20 bra 	$L__BB0_14;
	mul.wide.s32 	%rd25, %r14, 4;
	add.s64 	%rd8, %rd3, %rd25;
	ld.global.u32 	%r34, [%rd8];
	add.s32 	%r8, %r5, 1;
	setp.le.s32 	%p21, %r34, %r8;
	@%p21 bra 	$L__BB0_14;
	atom.global.min.s32 	%r35, [%rd8], %r8;
$L__BB0_14:
	shl.b32 	%r36, %r14, 1;
	add.s32 	%r37, %r3, %r14;
	sub.s32 	%r38, %r37, %r36;
	add.s32 	%r9, %r38, %r21;
	setp.lt.s32 	%p22, %r1, 1;
	setp.gt.s32 	%p23, %r1, %r11;
	or.pred  	%p24, %p23, %p22;
	@%p24 bra 	$L__BB0_18;
	mul.wide.s32 	%rd26, %r9, 4;
	add.s64 	%rd27, %rd1, %rd26;
	ld.global.u32 	%r39, [%rd27];
	setp.ne.s32 	%p25, %r39, 0;
	@%p25 bra 	$L__BB0_18;
	add.s64 	%rd9, %rd2, %rd26;
	ld.global.u32 	%r40, [%rd9];
	ld.global.u32 	%r41, [%rd3];
	add.s32 	%r10, %r41, 1;
	setp.le.s32 	%p26, %r40, %r10;
	@%p26 bra 	$L__BB0_18;
	atom.global.min.s32 	%r42, [%rd9], %r10;
$L__BB0_18:
	ret;

}


// ===== COMPILED SASS (sm_100) =====

	.target	sm_100

	.elftype	@"ET_EXEC"


//--------------------- .note.nv.tkinfo           --------------------------
	.section	.note.nv.tkinfo,"",@"SHT_NOTE"
	.sectionflags	@"SHF_NOTE_NV_TKINFO"
	.tkinfo
        /*0018*/ 	.word	0x00000002
        /*0030*/ 	.string	""
        /*0030*/ 	.string	"ptxas"
        /*0030*/ 	.string	"Cuda compilation tools, release 13.0, V13.0.88"
        /*0030*/ 	.string	"Build cuda_13.0.r13.0/compiler.36424714_0"
        /*0030*/ 	.string	"-arch sm_100 -m 64 "



//--------------------- .note.nv.cuinfo           --------------------------
	.section	.note.nv.cuinfo,"",@"SHT_NOTE"
	.sectionflags	@"SHF_NOTE_NV_CUINFO"
        /*0018*/ 	.short	0x0002
        /*001a*/ 	.short	0x0064
        /*001c*/ 	.short	0x0082
	.zero		2


//--------------------- .nv.info                  --------------------------
	.section	.nv.info,"",@"SHT_CUDA_INFO"
	.align	4


	//----- nvinfo : EIATTR_REGCOUNT
	.align		4
        /*0000*/ 	.byte	0x04, 0x2f
        /*0002*/ 	.short	(.L_3 - .L_2)
	.align		4
.L_2:
        /*0004*/ 	.word	index@(_Z11move_kernelPKiPiiiiiiii)
        /*0008*/ 	.word	0x00000012


	//----- nvinfo : EIATTR_FRAME_SIZE
	.align		4
.L_3:
        /*000c*/ 	.byte	0x04, 0x11
        /*000e*/ 	.short	(.L_5 - .L_4)
	.align		4
.L_4:
        /*0010*/ 	.word	index@(_Z11move_kernelPKiPiiiiiiii)
        /*0014*/ 	.word	0x00000000


	//----- nvinfo : EIATTR_MIN_STACK_SIZE
	.align		4
.L_5:
        /*0018*/ 	.byte	0x04, 0x12
        /*001a*/ 	.short	(.L_7 - .L_6)
	.align		4
.L_6:
        /*001c*/ 	.word	index@(_Z11move_kernelPKiPiiiiiiii)
        /*0020*/ 	.word	0x00000000
.L_7:


//--------------------- .nv.compat                --------------------------
	.section	.nv.compat,"",@"SHT_CUDA_COMPAT_INFO"
	.align	4
        /*0000*/ 	.byte	0x02, 0x09, 0x00, 0x00, 0x02, 0x02, 0x01, 0x00, 0x02, 0x05, 0x05, 0x00, 0x03, 0x07, 0x01, 0x01
        /*0010*/ 	.byte	0x02, 0x03, 0x00, 0x00, 0x02, 0x06, 0x01, 0x00, 0x04, 0x0b, 0x08, 0x00, 0x09, 0x00, 0x00, 0x00
        /*0020*/ 	.byte	0x00, 0x00, 0x00, 0x00


//--------------------- .nv.info._Z11move_kernelPKiPiiiiiiii --------------------------
	.section	.nv.info._Z11move_kernelPKiPiiiiiiii,"",@"SHT_CUDA_INFO"
	.sectionflags	@""
	.align	4


	//----- nvinfo : EIATTR_CUDA_API_VERSION
	.align		4
        /*0000*/ 	.byte	0x04, 0x37
        /*0002*/ 	.short	(.L_9 - .L_8)
.L_8:
        /*0004*/ 	.word	0x00000082


	//----- nvinfo : EIATTR_KPARAM_INFO
	.align		4
.L_9:
        /*0008*/ 	.byte	0x04, 0x17
        /*000a*/ 	.short	(.L_11 - .L_10)
.L_10:
        /*000c*/ 	.word	0x00000000
        /*0010*/ 	.short	0x0008
        /*0012*/ 	.short	0x0028
        /*0014*/ 	.byte	0x00, 0xf0, 0x11, 0x00


	//----- nvinfo : EIATTR_KPARAM_INFO
	.align		4
.L_11:
        /*0018*/ 	.byte	0x04, 0x17
        /*001a*/ 	.short	(.L_13 - .L_12)
.L_12:
        /*001c*/ 	.word	0x00000000
        /*0020*/ 	.short	0x0007
        /*0022*/ 	.short	0x0024
        /*0024*/ 	.byte	0x00, 0xf0, 0x11, 0x00


	//----- nvinfo : EIATTR_KPARAM_INFO
	.align		4
.L_13:
        /*0028*/ 	.byte	0x04, 0x17
        /*002a*/ 	.short	(.L_15 - .L_14)
.L_14:
        /*002c*/ 	.word	0x00000000
        /*0030*/ 	.short	0x0006
        /*0032*/ 	.short	0x0020
        /*0034*/ 	.byte	0x00, 0xf0, 0x11, 0x00


	//----- nvinfo : EIATTR_KPARAM_INFO
	.align		4
.L_15:
        /*0038*/ 	.byte	0x04, 0x17
        /*003a*/ 	.short	(.L_17 - .L_16)
.L_16:
        /*003c*/ 	.word	0x00000000
        /*0040*/ 	.short	0x0005
        /*0042*/ 	.short	0x001c
        /*0044*/ 	.byte	0x00, 0xf0, 0x11, 0x00


	//----- nvinfo : EIATTR_KPARAM_INFO
	.align		4
.L_17:
        /*0048*/ 	.byte	0x04, 0x17
        /*004a*/ 	.short	(.L_19 - .L_18)
.L_18:
        /*004c*/ 	.word	0x00000000
        /*0050*/ 	.short	0x0004
        /*0052*/ 	.short	0x0018
        /*0054*/ 	.byte	0x00, 0xf0, 0x11, 0x00


	//----- nvinfo : EIATTR_KPARAM_INFO
	.align		4
.L_19:
        /*0058*/ 	.byte	0x04, 0x17
        /*005a*/ 	.short	(.L_21 - .L_20)
.L_20:
        /*005c*/ 	.word	0x00000000
        /*0060*/ 	.short	0x0003
        /*0062*/ 	.short	0x0014
        /*0064*/ 	.byte	0x00, 0xf0, 0x11, 0x00


	//----- nvinfo : EIATTR_KPARAM_INFO
	.align		4
.L_21:
        /*0068*/ 	.byte	0x04, 0x17
        /*006a*/ 	.short	(.L_23 - .L_22)
.L_22:
        /*006c*/ 	.word	0x00000000
        /*0070*/ 	.short	0x0002
        /*0072*/ 	.short	0x0010
        /*0074*/ 	.byte	0x00, 0xf0, 0x11, 0x00


	//----- nvinfo : EIATTR_KPARAM_INFO
	.align		4
.L_23:
        /*0078*/ 	.byte	0x04, 0x17
        /*007a*/ 	.short	(.L_25 - .L_24)
.L_24:
        /*007c*/ 	.word	0x00000000
        /*0080*/ 	.short	0x0001
        /*0082*/ 	.short	0x0008
        /*0084*/ 	.byte	0x00, 0xf5, 0x21, 0x00


	//----- nvinfo : EIATTR_KPARAM_INFO
	.align		4
.L_25:
        /*0088*/ 	.byte	0x04, 0x17
        /*008a*/ 	.short	(.L_27 - .L_26)
.L_26:
        /*008c*/ 	.word	0x00000000
        /*0090*/ 	.short	0x0000
        /*0092*/ 	.short	0x0000
        /*0094*/ 	.byte	0x00, 0xf5, 0x21, 0x00


	//----- nvinfo : EIATTR_SPARSE_MMA_MASK
	.align		4
.L_27:
        /*0098*/ 	.byte	0x03, 0x50
        /*009a*/ 	.short	0x0000


	//----- nvinfo : EIATTR_MAXREG_COUNT
	.align		4
        /*009c*/ 	.byte	0x03, 0x1b
        /*009e*/ 	.short	0x00ff


	//----- nvinfo : EIATTR_MERCURY_ISA_VERSION
	.align		4
        /*00a0*/ 	.byte	0x03, 0x5f
        /*00a2*/ 	.short	0x0101


	//----- nvinfo : EIATTR_VRC_CTA_INIT_COUNT
	.align		4
        /*00a4*/ 	.byte	0x02, 0x4a
	.zero		1
	.zero		1


	//----- nvinfo : EIATTR_EXIT_INSTR_OFFSETS
	.align		4
        /*00a8*/ 	.byte	0x04, 0x1c
        /*00aa*/ 	.short	(.L_29 - .L_28)


	//   ....[0]....
.L_28:
        /*00ac*/ 	.word	0x000000c0


	//   ....[1]....
        /*00b0*/ 	.word	0x00000170


	//   ....[2]....
        /*00b4*/ 	.word	0x000005c0


	//   ....[3]....
        /*00b8*/ 	.word	0x00000650


	//   ....[4]....
        /*00bc*/ 	.word	0x000006b0


	//   ....[5]....
        /*00c0*/ 	.word	0x000006d0


	//----- nvinfo : EIATTR_CRS_STACK_SIZE
	.align		4
.L_29:
        /*00c4*/ 	.byte	0x04, 0x1e
        /*00c6*/ 	.short	(.L_31 - .L_30)
.L_30:
        /*00c8*/ 	.word	0x00000000


	//----- nvinfo : EIATTR_CBANK_PARAM_SIZE
	.align		4
.L_31:
        /*00cc*/ 	.byte	0x03, 0x19
        /*00ce*/ 	.short	0x002c


	//----- nvinfo : EIATTR_PARAM_CBANK
	.align		4
        /*00d0*/ 	.byte	0x04, 0x0a
        /*00d2*/ 	.short	(.L_33 - .L_32)
	.align		4
.L_32:
        /*00d4*/ 	.word	index@(.nv.constant0._Z11move_kernelPKiPiiiiiiii)
        /*00d8*/ 	.short	0x0380
        /*00da*/ 	.short	0x002c


	//----- nvinfo : EIATTR_SW_WAR
	.align		4
.L_33:
        /*00dc*/ 	.byte	0x04, 0x36
        /*00de*/ 	.short	(.L_35 - .L_34)
.L_34:
        /*00e0*/ 	.word	0x00000008
.L_35:


//--------------------- .nv.callgraph             --------------------------
	.section	.nv.callgraph,"",@"SHT_CUDA_CALLGRAPH"
	.align	4
	.sectionentsize	8
	.align		4
        /*0000*/ 	.word	0x00000000
	.align		4
        /*0004*/ 	.word	0xffffffff
	.align		4
        /*0008*/ 	.word	0x00000000
	.align		4
        /*000c*/ 	.word	0xfffffffe
	.align		4
        /*0010*/ 	.word	0x00000000
	.align		4
        /*0014*/ 	.word	0xfffffffd
	.align		4
        /*0018*/ 	.word	0x00000000
	.align		4
        /*001c*/ 	.word	0xfffffffc


//--------------------- .nv.constant4             --------------------------
	.section	.nv.constant4,"a",@progbits
	.align	8
	.align		8
.nv.constant4:
        /*0000*/ 	.dword	DX
	.align		8
        /*0008*/ 	.dword	DY


//--------------------- .text._Z11move_kernelPKiPiiiiiiii --------------------------
	.section	.text._Z11move_kernelPKiPiiiiiiii,"ax",@progbits
	.align	128
        .global         _Z11move_kernelPKiPiiiiiiii
        .type           _Z11move_kernelPKiPiiiiiiii,@function
        .size           _Z11move_kernelPKiPiiiiiiii,(.L_x_7 - _Z11move_kernelPKiPiiiiiiii)
        .other          _Z11move_kernelPKiPiiiiiiii,@"STO_CUDA_ENTRY STV_DEFAULT"
_Z11move_kernelPKiPiiiiiiii:
.text._Z11move_kernelPKiPiiiiiiii:
[----:B------:R-:W-:Y:S01]  /*0000*/  LDC R1, c[0x0][0x37c] ;  /* 0x0000df00ff017b82 */ /* 0x000fe20000000800 */
[----:B------:R-:W0:Y:S01]  /*0010*/  S2R R0, SR_TID.Y ;  /* 0x0000000000007919 */ /* 0x000e220000002200 */
[----:B------:R-:W1:Y:S06]  /*0020*/  LDCU UR4, c[0x0][0x360] ;  /* 0x00006c00ff0477ac */ /* 0x000e6c0008000800 */
[----:B------:R-:W2:Y:S01]  /*0030*/  LDC.64 R6, c[0x0][0x390] ;  /* 0x0000e400ff067b82 */ /* 0x000ea20000000a00 */
[----:B------:R-:W0:Y:S01]  /*0040*/  S2R R3, SR_CTAID.Y ;  /* 0x0000000000037919 */ /* 0x000e220000002600 */
[----:B------:R-:W0:Y:S01]  /*0050*/  LDCU UR5, c[0x0][0x364] ;  /* 0x00006c80ff0577ac */ /* 0x000e220008000800 */
[----:B------:R-:W1:Y:S01]  /*0060*/  S2R R11, SR_TID.X ;  /* 0x00000000000b7919 */ /* 0x000e620000002100 */
[----:B------:R-:W1:Y:S01]  /*0070*/  S2R R2, SR_CTAID.X ;  /* 0x0000000000027919 */ /* 0x000e620000002500 */
[----:B0-----:R-:W-:-:S05]  /*0080*/  IMAD R0, R3, UR5, R0 ;  /* 0x0000000503007c24 */ /* 0x001fca000f8e0200 */
[----:B--2---:R-:W-:Y:S01]  /*0090*/  ISETP.GE.AND P0, PT, R0, R7, PT ;  /* 0x000000070000720c */ /* 0x004fe20003f06270 */
[----:B-1----:R-:W-:-:S05]  /*00a0*/  IMAD R11, R2, UR4, R11 ;  /* 0x00000004020b7c24 */ /* 0x002fca000f8e020b */
[----:B------:R-:W-:-:S13]  /*00b0*/  ISETP.GE.OR P0, PT, R11, R6, P0 ;  /* 0x000000060b00720c */ /* 0x000fda0000706670 */
[----:B------:R-:W-:Y:S05]  /*00c0*/  @P0 EXIT ;  /* 0x000000000000094d */ /* 0x000fea0003800000 */
[----:B------:R-:W0:Y:S01]  /*00d0*/  LDC.64 R4, c[0x0][0x388] ;  /* 0x0000e200ff047b82 */ /* 0x000e220000000a00 */
[----:B------:R-:W1:Y:S01]  /*00e0*/  LDCU.64 UR4, c[0x0][0x358] ;  /* 0x00006b00ff0477ac */ /* 0x000e620008000a00 */
[----:B------:R-:W-:Y:S01]  /*00f0*/  IMAD R9, R11, R7, RZ ;  /* 0x000000070b097224 */ /* 0x000fe200078e02ff */
[----:B------:R-:W2:Y:S03]  /*0100*/  LDCU UR6, c[0x0][0x3a8] ;  /* 0x00007500ff0677ac */ /* 0x000ea60008000800 */
[----:B------:R-:W-:-:S04]  /*0110*/  IMAD.IADD R10, R0, 0x1, R9 ;  /* 0x00000001000a7824 */ /* 0x000fc800078e0209 */
[----:B0-----:R-:W-:-:S05]  /*0120*/  IMAD.WIDE R2, R10, 0x4, R4 ;  /* 0x000000040a027825 */ /* 0x001fca00078e0204 */
[----:B-1----:R-:W2:Y:S01]  /*0130*/  LDG.E R8, desc[UR4][R2.64] ;  /* 0x0000000402087981 */ /* 0x002ea2000c1e1900 */
[----:B------:R-:W-:Y:S01]  /*0140*/  IMAD R13, R7, R6, RZ ;  /* 0x00000006070d7224 */ /* 0x000fe200078e02ff */
[----:B--2---:R-:W-:-:S04]  /*0150*/  ISETP.GE.AND P0, PT, R8, UR6, PT ;  /* 0x0000000608007c0c */ /* 0x004fc8000bf06270 */
[----:B------:R-:W-:-:S13]  /*0160*/  ISETP.GT.OR P0, PT, R8, R13, !P0 ;  /* 0x0000000d0800720c */ /* 0x000fda0004704670 */
[----:B------:R-:W-:Y:S05]  /*0170*/  @P0 EXIT ;  /* 0x000000000000094d */ /* 0x000fea0003800000 */
[----:B------:R-:W-:Y:S01]  /*0180*/  VIADD R12, R0, 0xffffffff ;  /* 0xffffffff000c7836 */ /* 0x000fe20000000000 */
[----:B------:R-:W-:Y:S04]  /*0190*/  BSSY.RECONVERGENT B0, `(.L_x_0) ;  /* 0x0000016000007945 */ /* 0x000fe80003800200 */
[----:B------:R-:W-:-:S04]  /*01a0*/  ISETP.GE.U32.AND P0, PT, R12, R7, PT ;  /* 0x000000070c00720c */ /* 0x000fc80003f06070 */
[----:B------:R-:W-:-:S13]  /*01b0*/  ISETP.LT.OR P0, PT, R11, RZ, P0 ;  /* 0x000000ff0b00720c */ /* 0x000fda0000701670 */
[----:B------:R-:W-:Y:S05]  /*01c0*/  @P0 BRA `(.L_x_1) ;  /* 0x0000000000480947 */ /* 0x000fea0003800000 */
[----:B------:R-:W0:Y:S01]  /*01d0*/  LDCU.64 UR6, c[0x0][0x380] ;  /* 0x00007000ff0677ac */ /* 0x000e220008000a00 */
[----:B------:R-:W-:-:S04]  /*01e0*/  IADD3 R15, P0, PT, R0, R9, RZ ;  /* 0x00000009000f7210 */ /* 0x000fc80007f1e0ff */
[----:B------:R-:W-:Y:S01]  /*01f0*/  LEA.HI.X.SX32 R12, R9, RZ, 0x1, P0 ;  /* 0x000000ff090c7211 */ /* 0x000fe200000f0eff */
[----:B------:R-:W-:-:S03]  /*0200*/  IMAD.SHL.U32 R14, R15, 0x4, RZ ;  /* 0x000000040f0e7824 */ /* 0x000fc600078e00ff */
[----:B------:R-:W-:Y:S02]  /*0210*/  SHF.L.U64.HI R15, R15, 0x2, R12 ;  /* 0x000000020f0f7819 */ /* 0x000fe4000001020c */
[----:B0-----:R-:W-:-:S04]  /*0220*/  IADD3 R12, P0, PT, R14, UR6, RZ ;  /* 0x000000060e0c7c10 */ /* 0x001fc8000ff1e0ff */
[----:B------:R-:W-:-:S05]  /*0230*/  IADD3.X R13, PT, PT, R15, UR7, RZ, P0, !PT ;  /* 0x000000070f0d7c10 */ /* 0x000fca00087fe4ff */
[----:B------:R-:W2:Y:S02]  /*0240*/  LDG.E R12, desc[UR4][R12.64+-0x4] ;  /* 0xfffffc040c0c7981 */ /* 0x000ea4000c1e1900 */
[----:B--2---:R-:W-:-:S13]  /*0250*/  ISETP.NE.AND P0, PT, R12, RZ, PT ;  /* 0x000000ff0c00720c */ /* 0x004fda0003f05270 */
[----:B------:R-:W-:Y:S05]  /*0260*/  @P0 BRA `(.L_x_1) ;  /* 0x0000000000200947 */ /* 0x000fea0003800000 */
[----:B------:R-:W0:Y:S02]  /*0270*/  LDCU.64 UR6, c[0x0][0x388] ;  /* 0x00007100ff0677ac */ /* 0x000e240008000a00 */
[----:B0-----:R-:W-:-:S04]  /*0280*/  IADD3 R12, P0, PT, R14, UR6, RZ ;  /* 0x000000060e0c7c10 */ /* 0x001fc8000ff1e0ff */
[----:B------:R-:W-:-:S05]  /*0290*/  IADD3.X R13, PT, PT, R15, UR7, RZ, P0, !PT ;  /* 0x000000070f0d7c10 */ /* 0x000fca00087fe4ff */
[----:B------:R-:W2:Y:S01]  /*02a0*/  LDG.E R14, desc[UR4][R12.64+-0x4] ;  /* 0xfffffc040c0e7981 */ /* 0x000ea2000c1e1900 */
[----:B------:R-:W-:-:S05]  /*02b0*/  VIADD R15, R8, 0x1 ;  /* 0x00000001080f7836 */ /* 0x000fca0000000000 */
[----:B--2---:R-:W-:-:S13]  /*02c0*/  ISETP.GT.AND P0, PT, R14, R15, PT ;  /* 0x0000000f0e00720c */ /* 0x004fda0003f04270 */
[----:B------:R-:W-:Y:S05]  /*02d0*/  @!P0 BRA `(.L_x_1) ;  /* 0x0000000000048947 */ /* 0x000fea0003800000 */
[----:B------:R0:W-:Y:S02]  /*02e0*/  REDG.E.MIN.S32.STRONG.GPU desc[UR4][R12.64+-0x4], R15 ;  /* 0xfffffc0f0c00798e */ /* 0x0001e4000c92e304 */
.L_x_1:
[----:B------:R-:W-:Y:S05]  /*02f0*/  BSYNC.RECONVERGENT B0 ;  /* 0x0000000000007941 */ /* 0x000fea0003800200 */
.L_x_0:
[----:B0-----:R-:W-:Y:S01]  /*0300*/  VIADD R12, R0, 0x1 ;  /* 0x00000001000c7836 */ /* 0x001fe20000000000 */
        /* <DEDUP_REMOVED lines=22> */
.L_x_3:
[----:B------:R-:W-:Y:S05]  /*0470*/  BSYNC.RECONVERGENT B0 ;  /* 0x0000000000007941 */ /* 0x000fea0003800200 */
.L_x_2:
[C---:B0-----:R-:W-:Y:S01]  /*0480*/  VIADD R13, R11.reuse, 0x1 ;  /* 0x000000010b0d7836 */ /* 0x041fe20000000000 */
[----:B------:R-:W-:Y:S01]  /*0490*/  ISETP.GE.AND P0, PT, R11, -0x1, PT ;  /* 0xffffffff0b00780c */ /* 0x000fe20003f06270 */
[----:B------:R-:W-:Y:S03]  /*04a0*/  BSSY.RECONVERGENT B0, `(.L_x_4) ;  /* 0x000000f000007945 */ /* 0x000fe60003800200 */
[----:B------:R-:W-:-:S13]  /*04b0*/  ISETP.GE.OR P0, PT, R13, R6, !P0 ;  /* 0x000000060d00720c */ /* 0x000fda0004706670 */
[----:B------:R-:W-:Y:S05]  /*04c0*/  @P0 BRA `(.L_x_5) ;  /* 0x0000000000300947 */ /* 0x000fea0003800000 */
[----:B------:R-:W0:Y:S01]  /*04d0*/  LDC.64 R12, c[0x0][0x380] ;  /* 0x0000e000ff0c7b82 */ /* 0x000e220000000a00 */
[----:B------:R-:W-:-:S04]  /*04e0*/  IMAD.IADD R15, R10, 0x1, R7 ;  /* 0x000000010a0f7824 */ /* 0x000fc800078e0207 */
[----:B0-----:R-:W-:-:S06]  /*04f0*/  IMAD.WIDE R12, R15, 0x4, R12 ;  /* 0x000000040f0c7825 */ /* 0x001fcc00078e020c */
[----:B------:R-:W2:Y:S02]  /*0500*/  LDG.E R12, desc[UR4][R12.64] ;  /* 0x000000040c0c7981 */ /* 0x000ea4000c1e1900 */
[----:B--2---:R-:W-:-:S13]  /*0510*/  ISETP.NE.AND P0, PT, R12, RZ, PT ;  /* 0x000000ff0c00720c */ /* 0x004fda0003f05270 */
[----:B------:R-:W-:Y:S05]  /*0520*/  @P0 BRA `(.L_x_5) ;  /* 0x0000000000180947 */ /* 0x000fea0003800000 */
[----:B------:R-:W-:-:S05]  /*0530*/  IMAD.WIDE R12, R7, 0x4, R2 ;  /* 0x00000004070c7825 */ /* 0x000fca00078e0202 */
[----:B------:R-:W2:Y:S01]  /*0540*/  LDG.E R10, desc[UR4][R12.64] ;  /* 0x000000040c0a7981 */ /* 0x000ea2000c1e1900 */
[----:B------:R-:W-:-:S05]  /*0550*/  VIADD R15, R8, 0x1 ;  /* 0x00000001080f7836 */ /* 0x000fca0000000000 */
[----:B--2---:R-:W-:-:S13]  /*0560*/  ISETP.GT.AND P0, PT, R10, R15, PT ;  /* 0x0000000f0a00720c */ /* 0x004fda0003f04270 */
[----:B------:R-:W-:Y:S05]  /*0570*/  @!P0 BRA `(.L_x_5) ;  /* 0x0000000000048947 */ /* 0x000fea0003800000 */
[----:B------:R0:W-:Y:S02]  /*0580*/  REDG.E.MIN.S32.STRONG.GPU desc[UR4][R12.64], R15 ;  /* 0x0000000f0c00798e */ /* 0x0001e4000c92e304 */
.L_x_5:
[----:B------:R-:W-:Y:S05]  /*0590*/  BSYNC.RECONVERGENT B0 ;  /* 0x0000000000007941 */ /* 0x000fea0003800200 */
.L_x_4:
[----:B------:R-:W-:-:S04]  /*05a0*/  ISETP.GE.AND P0, PT, R11, 0x1, PT ;  /* 0x000000010b00780c */ /* 0x000fc80003f06270 */
[----:B------:R-:W-:-:S13]  /*05b0*/  ISETP.GT.OR P0, PT, R11, R6, !P0 ;  /* 0x000000060b00720c */ /* 0x000fda0004704670 */
[----:B------:R-:W-:Y:S05]  /*05c0*/  @P0 EXIT ;  /* 0x000000000000094d */ /* 0x000fea0003800000 */
[----:B------:R-:W1:Y:S01]  /*05d0*/  LDC.64 R10, c[0x0][0x380] ;  /* 0x0000e000ff0a7b82 */ /* 0x000e620000000a00 */
[--C-:B------:R-:W-:Y:S02]  /*05e0*/  IMAD.IADD R9, R9, 0x1, R7.reuse ;  /* 0x0000000109097824 */ /* 0x100fe400078e0207 */
[----:B------:R-:W-:-:S04]  /*05f0*/  IMAD.MOV R6, RZ, RZ, -R7 ;  /* 0x000000ffff067224 */ /* 0x000fc800078e0a07 */
[----:B------:R-:W-:-:S04]  /*0600*/  IMAD R9, R6, 0x2, R9 ;  /* 0x0000000206097824 */ /* 0x000fc800078e0209 */
[----:B------:R-:W-:-:S04]  /*0610*/  IMAD.IADD R9, R0, 0x1, R9 ;  /* 0x0000000100097824 */ /* 0x000fc800078e0209 */
[----:B-1----:R-:W-:-:S06]  /*0620*/  IMAD.WIDE R6, R9, 0x4, R10 ;  /* 0x0000000409067825 */ /* 0x002fcc00078e020a */
[----:B------:R-:W2:Y:S02]  /*0630*/  LDG.E R6, desc[UR4][R6.64] ;  /* 0x0000000406067981 */ /* 0x000ea4000c1e1900 */
[----:B--2---:R-:W-:-:S13]  /*0640*/  ISETP.NE.AND P0, PT, R6, RZ, PT ;  /* 0x000000ff0600720c */ /* 0x004fda0003f05270 */
[----:B------:R-:W-:Y:S05]  /*0650*/  @P0 EXIT ;  /* 0x000000000000094d */ /* 0x000fea0003800000 */
[----:B------:R-:W-:Y:S01]  /*0660*/  IMAD.WIDE R4, R9, 0x4, R4 ;  /* 0x0000000409047825 */ /* 0x000fe200078e0204 */
[----:B------:R-:W2:Y:S04]  /*0670*/  LDG.E R2, desc[UR4][R2.64] ;  /* 0x0000000402027981 */ /* 0x000ea8000c1e1900 */
[----:B------:R-:W3:Y:S01]  /*0680*/  LDG.E R0, desc[UR4][R4.64] ;  /* 0x0000000404007981 */ /* 0x000ee2000c1e1900 */
[----:B--2---:R-:W-:-:S05]  /*0690*/  VIADD R7, R2, 0x1 ;  /* 0x0000000102077836 */ /* 0x004fca0000000000 */
[----:B---3--:R-:W-:-:S13]  /*06a0*/  ISETP.GT.AND P0, PT, R0, R7, PT ;  /* 0x000000070000720c */ /* 0x008fda0003f04270 */
[----:B------:R-:W-:Y:S05]  /*06b0*/  @!P0 EXIT ;  /* 0x000000000000894d */ /* 0x000fea0003800000 */
[----:B------:R-:W-:Y:S01]  /*06c0*/  REDG.E.MIN.S32.STRONG.GPU desc[UR4][R4.64], R7 ;  /* 0x000000070400798e */ /* 0x000fe2000c92e304 */
[----:B------:R-:W-:Y:S05]  /*06d0*/  EXIT ;  /* 0x000000000000794d */ /* 0x000fea0003800000 */
.L_x_6:
[----:B------:R-:W-:-:S00]  /*06e0*/  BRA `(.L_x_6) ;  /* 0xfffffffc00fc7947 */ /* 0x000fc0000383ffff */
[----:B------:R-:W-:-:S00]  /*06f0*/  NOP ;  /* 0x0000000000007918 */ /* 0x000fc00000000000 */
        /* <DEDUP_REMOVED lines=8> */
.L_x_7:


//--------------------- .nv.global.init           --------------------------
	.section	.nv.global.init,"aw",@progbits
	.align	4
.nv.global.init:
	.type		DX,@object
	.size		DX,(DY - DX)
DX:
        /*0000*/ 	.byte	0x00, 0x00, 0x00, 0x00, 0x00, 0x00, 0x00, 0x00, 0x01, 0x00, 0x00, 0x00, 0xff, 0xff, 0xff, 0xff
	.type		DY,@object
	.size		DY,(.L_1 - DY)
DY:
        /*0010*/ 	.byte	0xff, 0xff, 0xff, 0xff, 0x01, 0x00, 0x00, 0x00, 0x00, 0x00, 0x00, 0x00, 0x00, 0x00, 0x00, 0x00
.L_1:


//--------------------- .nv.shared.reserved.0     --------------------------
	.section	.nv.shared.reserved.0,"aw",@nobits
	.weak		__nv_reservedSMEM_offset_0_alias
	.size		__nv_reservedSMEM_offset_0_alias, 0, 64
	.other		__nv_reservedSMEM_offset_0_alias,@"STO_CUDA_RESERVED_SHARED STV_DEFAULT"
__nv_reservedSMEM_offset_0_alias:
	.zero		0
	.zero		64


//--------------------- .nv.constant0._Z11move_kernelPKiPiiiiiiii --------------------------
	.section	.nv.constant0._Z11move_kernelPKiPiiiiiiii,"a",@progbits
	.sectionflags	@""
	.align	4
.nv.constant0._Z11move_kernelPKiPiiiiiiii:
	.zero		940


//--------------------- SYMBOLS --------------------------

	.type		.nv.reservedSmem.offset0,@object
	.size		.nv.reservedSmem.offset0,0x4
